//
// Generated by NVIDIA NVVM Compiler
//
// Compiler Build ID: CL-36424714
// Cuda compilation tools, release 13.0, V13.0.88
// Based on NVVM 20.0.0
//

.version 9.0
.target sm_100
.address_size 64

	// .globl	_Z11oddevenSortPii

.visible .entry _Z11oddevenSortPii(
	.param .u64 .ptr .align 1 _Z11oddevenSortPii_param_0,
	.param .u32 _Z11oddevenSortPii_param_1
)
{
	.reg .pred 	%p<26>;
	.reg .b32 	%r<39>;
	.reg .b64 	%rd<7>;

	ld.param.u64 	%rd3, [_Z11oddevenSortPii_param_0];
	ld.param.u32 	%r24, [_Z11oddevenSortPii_param_1];
	setp.lt.s32 	%p3, %r24, 1;
	@%p3 bra 	$L__BB0_26;
	mov.u32 	%r26, %ntid.x;
	mov.u32 	%r27, %ctaid.x;
	mov.u32 	%r28, %tid.x;
	mad.lo.s32 	%r29, %r27, %r26, %r28;
	cvta.to.global.u64 	%rd4, %rd3;
	and.b32  	%r31, %r29, -2147483647;
	setp.eq.s32 	%p4, %r31, 1;
	add.s32 	%r32, %r24, -1;
	setp.lt.s32 	%p5, %r29, %r32;
	and.pred  	%p1, %p4, %p5;
	mul.wide.u32 	%rd5, %r29, 4;
	add.s64 	%rd1, %rd4, %rd5;
	and.b32  	%r33, %r29, 1;
	setp.eq.b32 	%p6, %r33, 1;
	not.pred 	%p7, %p6;
	and.pred  	%p2, %p7, %p5;
	mul.wide.s32 	%rd6, %r29, 4;
	add.s64 	%rd2, %rd4, %rd6;
	and.b32  	%r1, %r24, 3;
	setp.lt.u32 	%p8, %r24, 4;
	mov.b32 	%r38, 0;
	@%p8 bra 	$L__BB0_16;
	and.b32  	%r38, %r24, 2147483644;
	neg.s32 	%r35, %r38;
	not.pred 	%p9, %p2;
$L__BB0_3:
	@%p9 bra 	$L__BB0_6;
	ld.global.u32 	%r5, [%rd2];
	ld.global.u32 	%r6, [%rd2+4];
	setp.le.s32 	%p10, %r5, %r6;
	@%p10 bra 	$L__BB0_6;
	st.global.u32 	[%rd2], %r6;
	st.global.u32 	[%rd2+4], %r5;
$L__BB0_6:
	bar.sync 	0;
	not.pred 	%p11, %p1;
	@%p11 bra 	$L__BB0_9;
	ld.global.u32 	%r7, [%rd1];
	ld.global.u32 	%r8, [%rd1+4];
	setp.le.s32 	%p12, %r7, %r8;
	@%p12 bra 	$L__BB0_9;
	st.global.u32 	[%rd1], %r8;
	st.global.u32 	[%rd1+4], %r7;
$L__BB0_9:
	bar.sync 	0;
	@%p9 bra 	$L__BB0_12;
	ld.global.u32 	%r9, [%rd2];
	ld.global.u32 	%r10, [%rd2+4];
	setp.le.s32 	%p14, %r9, %r10;
	@%p14 bra 	$L__BB0_12;
	st.global.u32 	[%rd2], %r10;
	st.global.u32 	[%rd2+4], %r9;
$L__BB0_12:
	bar.sync 	0;
	@%p11 bra 	$L__BB0_15;
	ld.global.u32 	%r11, [%rd1];
	ld.global.u32 	%r12, [%rd1+4];
	setp.le.s32 	%p16, %r11, %r12;
	@%p16 bra 	$L__BB0_15;
	st.global.u32 	[%rd1], %r12;
	st.global.u32 	[%rd1+4], %r11;
$L__BB0_15:
	bar.sync 	0;
	add.s32 	%r35, %r35, 4;
	setp.ne.s32 	%p17, %r35, 0;
	@%p17 bra 	$L__BB0_3;
$L__BB0_16:
	setp.eq.s32 	%p18, %r1, 0;
	@%p18 bra 	$L__BB0_26;
	neg.s32 	%r37, %r1;
	not.pred 	%p23, %p2;
	not.pred 	%p21, %p1;
$L__BB0_18:
	.pragma "nounroll";
	and.b32  	%r34, %r38, 1;
	setp.eq.b32 	%p19, %r34, 1;
	not.pred 	%p20, %p19;
	@%p20 bra 	$L__BB0_22;
	@%p21 bra 	$L__BB0_25;
	ld.global.u32 	%r18, [%rd1];
	ld.global.u32 	%r19, [%rd1+4];
	setp.le.s32 	%p22, %r18, %r19;
	@%p22 bra 	$L__BB0_25;
	st.global.u32 	[%rd1], %r19;
	st.global.u32 	[%rd1+4], %r18;
	bra.uni 	$L__BB0_25;
$L__BB0_22:
	@%p23 bra 	$L__BB0_25;
	ld.global.u32 	%r20, [%rd2];
	ld.global.u32 	%r21, [%rd2+4];
	setp.le.s32 	%p24, %r20, %r21;
	@%p24 bra 	$L__BB0_25;
	st.global.u32 	[%rd2], %r21;
	st.global.u32 	[%rd2+4], %r20;
$L__BB0_25:
	bar.sync 	0;
	add.s32 	%r38, %r38, 1;
	add.s32 	%r37, %r37, 1;
	setp.ne.s32 	%p25, %r37, 0;
	@%p25 bra 	$L__BB0_18;
$L__BB0_26:
	ret;

}


// ===== COMPILED SASS (sm_100) =====

	.target	sm_100

	.elftype	@"ET_EXEC"


//--------------------- .note.nv.tkinfo           --------------------------
	.section	.note.nv.tkinfo,"",@"SHT_NOTE"
	.sectionflags	@"SHF_NOTE_NV_TKINFO"
	.tkinfo
        /*0018*/ 	.word	0x00000002
        /*0030*/ 	.string	""
        /*0030*/ 	.string	"ptxas"
        /*0030*/ 	.string	"Cuda compilation tools, release 13.0, V13.0.88"
        /*0030*/ 	.string	"Build cuda_13.0.r13.0/compiler.36424714_0"
        /*0030*/ 	.string	"-arch sm_100 -m 64 "



//--------------------- .note.nv.cuinfo           --------------------------
	.section	.note.nv.cuinfo,"",@"SHT_NOTE"
	.sectionflags	@"SHF_NOTE_NV_CUINFO"
        /*0018*/ 	.short	0x0002
        /*001a*/ 	.short	0x0064
        /*001c*/ 	.short	0x0082
	.zero		2


//--------------------- .nv.info                  --------------------------
	.section	.nv.info,"",@"SHT_CUDA_INFO"
	.align	4


	//----- nvinfo : EIATTR_REGCOUNT
	.align		4
        /*0000*/ 	.byte	0x04, 0x2f
        /*0002*/ 	.short	(.L_1 - .L_0)
	.align		4
.L_0:
        /*0004*/ 	.word	index@(_Z11oddevenSortPii)
        /*0008*/ 	.word	0x0000000c


	//----- nvinfo : EIATTR_FRAME_SIZE
	.align		4
.L_1:
        /*000c*/ 	.byte	0x04, 0x11
        /*000e*/ 	.short	(.L_3 - .L_2)
	.align		4
.L_2:
        /*0010*/ 	.word	index@(_Z11oddevenSortPii)
        /*0014*/ 	.word	0x00000000


	//----- nvinfo : EIATTR_MIN_STACK_SIZE
	.align		4
.L_3:
        /*0018*/ 	.byte	0x04, 0x12
        /*001a*/ 	.short	(.L_5 - .L_4)
	.align		4
.L_4:
        /*001c*/ 	.word	index@(_Z11oddevenSortPii)
        /*0020*/ 	.word	0x00000000
.L_5:


//--------------------- .nv.compat                --------------------------
	.section	.nv.compat,"",@"SHT_CUDA_COMPAT_INFO"
	.align	4
        /*0000*/ 	.byte	0x02, 0x09, 0x00, 0x00, 0x02, 0x02, 0x01, 0x00, 0x02, 0x05, 0x05, 0x00, 0x03, 0x07, 0x01, 0x01
        /*0010*/ 	.byte	0x02, 0x03, 0x00, 0x00, 0x02, 0x06, 0x01, 0x00, 0x04, 0x0b, 0x08, 0x00, 0x09, 0x00, 0x00, 0x00
        /*0020*/ 	.byte	0x00, 0x00, 0x00, 0x00


//--------------------- .nv.info._Z11oddevenSortPii --------------------------
	.section	.nv.info._Z11oddevenSortPii,"",@"SHT_CUDA_INFO"
	.sectionflags	@""
	.align	4


	//----- nvinfo : EIATTR_CUDA_API_VERSION
	.align		4
        /*0000*/ 	.byte	0x04, 0x37
        /*0002*/ 	.short	(.L_7 - .L_6)
.L_6:
        /*0004*/ 	.word	0x00000082


	//----- nvinfo : EIATTR_KPARAM_INFO
	.align		4
.L_7:
        /*0008*/ 	.byte	0x04, 0x17
        /*000a*/ 	.short	(.L_9 - .L_8)
.L_8:
        /*000c*/ 	.word	0x00000000
        /*0010*/ 	.short	0x0001
        /*0012*/ 	.short	0x0008
        /*0014*/ 	.byte	0x00, 0xf0, 0x11, 0x00


	//----- nvinfo : EIATTR_KPARAM_INFO
	.align		4
.L_9:
        /*0018*/ 	.byte	0x04, 0x17
        /*001a*/ 	.short	(.L_11 - .L_10)
.L_10:
        /*001c*/ 	.word	0x00000000
        /*0020*/ 	.short	0x0000
        /*0022*/ 	.short	0x0000
        /*0024*/ 	.byte	0x00, 0xf5, 0x21, 0x00


	//----- nvinfo : EIATTR_SPARSE_MMA_MASK
	.align		4
.L_11:
        /*0028*/ 	.byte	0x03, 0x50
        /*002a*/ 	.short	0x0000


	//----- nvinfo : EIATTR_MAXREG_COUNT
	.align		4
        /*002c*/ 	.byte	0x03, 0x1b
        /*002e*/ 	.short	0x00ff


	//----- nvinfo : EIATTR_NUM_BARRIERS
	.align		4
        /*0030*/ 	.byte	0x02, 0x4c
        /*0032*/ 	.byte	0x01
	.zero		1


	//----- nvinfo : EIATTR_MERCURY_ISA_VERSION
	.align		4
        /*0034*/ 	.byte	0x03, 0x5f
        /*0036*/ 	.short	0x0101


	//----- nvinfo : EIATTR_VRC_CTA_INIT_COUNT
	.align		4
        /*0038*/ 	.byte	0x02, 0x4a
	.zero		1
	.zero		1


	//----- nvinfo : EIATTR_EXIT_INSTR_OFFSETS
	.align		4
        /*003c*/ 	.byte	0x04, 0x1c
        /*003e*/ 	.short	(.L_13 - .L_12)


	//   ....[0]....
.L_12:
        /*0040*/ 	.word	0x00000030


	//   ....[1]....
        /*0044*/ 	.word	0x00000400


	//   ....[2]....
        /*0048*/ 	.word	0x000005a0


	//----- nvinfo : EIATTR_CRS_STACK_SIZE
	.align		4
.L_13:
        /*004c*/ 	.byte	0x04, 0x1e
        /*004e*/ 	.short	(.L_15 - .L_14)
.L_14:
        /*0050*/ 	.word	0x00000000


	//----- nvinfo : EIATTR_CBANK_PARAM_SIZE
	.align		4
.L_15:
        /*0054*/ 	.byte	0x03, 0x19
        /*0056*/ 	.short	0x000c


	//----- nvinfo : EIATTR_PARAM_CBANK
	.align		4
        /*0058*/ 	.byte	0x04, 0x0a
        /*005a*/ 	.short	(.L_17 - .L_16)
	.align		4
.L_16:
        /*005c*/ 	.word	index@(.nv.constant0._Z11oddevenSortPii)
        /*0060*/ 	.short	0x0380
        /*0062*/ 	.short	0x000c


	//----- nvinfo : EIATTR_SW_WAR
	.align		4
.L_17:
        /*0064*/ 	.byte	0x04, 0x36
        /*0066*/ 	.short	(.L_19 - .L_18)
.L_18:
        /*0068*/ 	.word	0x00000008
.L_19:


//--------------------- .nv.callgraph             --------------------------
	.section	.nv.callgraph,"",@"SHT_CUDA_CALLGRAPH"
	.align	4
	.sectionentsize	8
	.align		4
        /*0000*/ 	.word	0x00000000
	.align		4
        /*0004*/ 	.word	0xffffffff
	.align		4
        /*0008*/ 	.word	0x00000000
	.align		4
        /*000c*/ 	.word	0xfffffffe
	.align		4
        /*0010*/ 	.word	0x00000000
	.align		4
        /*0014*/ 	.word	0xfffffffd
	.align		4
        /*0018*/ 	.word	0x00000000
	.align		4
        /*001c*/ 	.word	0xfffffffc


//--------------------- .text._Z11oddevenSortPii  --------------------------
	.section	.text._Z11oddevenSortPii,"ax",@progbits
	.align	128
        .global         _Z11oddevenSortPii
        .type           _Z11oddevenSortPii,@function
        .size           _Z11oddevenSortPii,(.L_x_15 - _Z11oddevenSortPii)
        .other          _Z11oddevenSortPii,@"STO_CUDA_ENTRY STV_DEFAULT"
_Z11oddevenSortPii:
.text._Z11oddevenSortPii:
[----:B------:R-:W-:Y:S08]  /*0000*/  LDC R1, c[0x0][0x37c] ;  /* 0x0000df00ff017b82 */ /* 0x000ff00000000800 */
[----:B------:R-:W0:Y:S02]  /*0010*/  LDC R8, c[0x0][0x388] ;  /* 0x0000e200ff087b82 */ /* 0x000e240000000800 */
[----:B0-----:R-:W-:-:S13]  /*0020*/  ISETP.GE.AND P0, PT, R8, 0x1, PT ;  /* 0x000000010800780c */ /* 0x001fda0003f06270 */
[----:B------:R-:W-:Y:S05]  /*0030*/  @!P0 EXIT ;  /* 0x000000000000894d */ /* 0x000fea0003800000 */
[----:B------:R-:W0:Y:S01]  /*0040*/  S2R R7, SR_CTAID.X ;  /* 0x0000000000077919 */ /* 0x000e220000002500 */
[----:B------:R-:W0:Y:S01]  /*0050*/  LDCU UR4, c[0x0][0x360] ;  /* 0x00006c00ff0477ac */ /* 0x000e220008000800 */
[----:B------:R-:W1:Y:S01]  /*0060*/  LDC.64 R4, c[0x0][0x380] ;  /* 0x0000e000ff047b82 */ /* 0x000e620000000a00 */
[C---:B------:R-:W-:Y:S01]  /*0070*/  ISETP.GE.U32.AND P2, PT, R8.reuse, 0x4, PT ;  /* 0x000000040800780c */ /* 0x040fe20003f46070 */
[----:B------:R-:W0:Y:S01]  /*0080*/  S2R R0, SR_TID.X ;  /* 0x0000000000007919 */ /* 0x000e220000002100 */
[----:B------:R-:W-:Y:S02]  /*0090*/  IMAD.MOV.U32 R6, RZ, RZ, RZ ;  /* 0x000000ffff067224 */ /* 0x000fe400078e00ff */
[----:B0-----:R-:W-:Y:S01]  /*00a0*/  IMAD R7, R7, UR4, R0 ;  /* 0x0000000407077c24 */ /* 0x001fe2000f8e0200 */
[----:B------:R-:W0:Y:S01]  /*00b0*/  LDCU.64 UR4, c[0x0][0x358] ;  /* 0x00006b00ff0477ac */ /* 0x000e220008000a00 */
[----:B------:R-:W-:-:S03]  /*00c0*/  VIADD R0, R8, 0xffffffff ;  /* 0xffffffff08007836 */ /* 0x000fc60000000000 */
[C---:B------:R-:W-:Y:S02]  /*00d0*/  LOP3.LUT R2, R7.reuse, 0x1, RZ, 0xc0, !PT ;  /* 0x0000000107027812 */ /* 0x040fe400078ec0ff */
[C---:B------:R-:W-:Y:S02]  /*00e0*/  ISETP.GE.AND P0, PT, R7.reuse, R0, PT ;  /* 0x000000000700720c */ /* 0x040fe40003f06270 */
[----:B------:R-:W-:-:S04]  /*00f0*/  LOP3.LUT R0, R7, 0x80000001, RZ, 0xc0, !PT ;  /* 0x8000000107007812 */ /* 0x000fc800078ec0ff */
[----:B------:R-:W-:Y:S02]  /*0100*/  ISETP.EQ.AND P1, PT, R0, 0x1, !P0 ;  /* 0x000000010000780c */ /* 0x000fe40004722270 */
[----:B------:R-:W-:Y:S01]  /*0110*/  ISETP.NE.U32.AND P0, PT, R2, 0x1, !P0 ;  /* 0x000000010200780c */ /* 0x000fe20004705070 */
[----:B-1----:R-:W-:Y:S01]  /*0120*/  IMAD.WIDE.U32 R2, R7, 0x4, R4 ;  /* 0x0000000407027825 */ /* 0x002fe200078e0004 */
[----:B------:R-:W-:-:S03]  /*0130*/  LOP3.LUT R0, R8, 0x3, RZ, 0xc0, !PT ;  /* 0x0000000308007812 */ /* 0x000fc600078ec0ff */
[----:B------:R-:W-:Y:S01]  /*0140*/  IMAD.WIDE R4, R7, 0x4, R4 ;  /* 0x0000000407047825 */ /* 0x000fe200078e0204 */
[----:B0-----:R-:W-:Y:S07]  /*0150*/  @!P2 BRA `(.L_x_0) ;  /* 0x0000000000a4a947 */ /* 0x001fee0003800000 */
[----:B------:R-:W-:-:S05]  /*0160*/  LOP3.LUT R6, R8, 0x7ffffffc, RZ, 0xc0, !PT ;  /* 0x7ffffffc08067812 */ /* 0x000fca00078ec0ff */
[----:B------:R-:W-:-:S07]  /*0170*/  IMAD.MOV R9, RZ, RZ, -R6 ;  /* 0x000000ffff097224 */ /* 0x000fce00078e0a06 */
.L_x_9:
[----:B------:R-:W-:Y:S04]  /*0180*/  BSSY.RECONVERGENT B0, `(.L_x_1) ;  /* 0x0000007000007945 */ /* 0x000fe80003800200 */
[----:B0123--:R-:W-:Y:S05]  /*0190*/  @!P0 BRA `(.L_x_2) ;  /* 0x0000000000148947 */ /* 0x00ffea0003800000 */
[----:B------:R-:W2:Y:S04]  /*01a0*/  LDG.E R7, desc[UR4][R4.64] ;  /* 0x0000000404077981 */ /* 0x000ea8000c1e1900 */
[----:B------:R-:W2:Y:S02]  /*01b0*/  LDG.E R8, desc[UR4][R4.64+0x4] ;  /* 0x0000040404087981 */ /* 0x000ea4000c1e1900 */
[----:B--2---:R-:W-:-:S13]  /*01c0*/  ISETP.GT.AND P2, PT, R7, R8, PT ;  /* 0x000000080700720c */ /* 0x004fda0003f44270 */
[----:B------:R0:W-:Y:S04]  /*01d0*/  @P2 STG.E desc[UR4][R4.64], R8 ;  /* 0x0000000804002986 */ /* 0x0001e8000c101904 */
[----:B------:R0:W-:Y:S02]  /*01e0*/  @P2 STG.E desc[UR4][R4.64+0x4], R7 ;  /* 0x0000040704002986 */ /* 0x0001e4000c101904 */
.L_x_2:
[----:B------:R-:W-:Y:S05]  /*01f0*/  BSYNC.RECONVERGENT B0 ;  /* 0x0000000000007941 */ /* 0x000fea0003800200 */
.L_x_1:
[----:B------:R-:W-:Y:S06]  /*0200*/  BAR.SYNC.DEFER_BLOCKING 0x0 ;  /* 0x0000000000007b1d */ /* 0x000fec0000010000 */
[----:B------:R-:W-:Y:S04]  /*0210*/  BSSY.RECONVERGENT B0, `(.L_x_3) ;  /* 0x0000007000007945 */ /* 0x000fe80003800200 */
[----:B------:R-:W-:Y:S05]  /*0220*/  @!P1 BRA `(.L_x_4) ;  /* 0x0000000000149947 */ /* 0x000fea0003800000 */
[----:B0-----:R-:W2:Y:S04]  /*0230*/  LDG.E R7, desc[UR4][R2.64] ;  /* 0x0000000402077981 */ /* 0x001ea8000c1e1900 */
[----:B------:R-:W2:Y:S02]  /*0240*/  LDG.E R8, desc[UR4][R2.64+0x4] ;  /* 0x0000040402087981 */ /* 0x000ea4000c1e1900 */
[----:B--2---:R-:W-:-:S13]  /*0250*/  ISETP.GT.AND P2, PT, R7, R8, PT ;  /* 0x000000080700720c */ /* 0x004fda0003f44270 */
[----:B------:R1:W-:Y:S04]  /*0260*/  @P2 STG.E desc[UR4][R2.64], R8 ;  /* 0x0000000802002986 */ /* 0x0003e8000c101904 */
[----:B------:R1:W-:Y:S02]  /*0270*/  @P2 STG.E desc[UR4][R2.64+0x4], R7 ;  /* 0x0000040702002986 */ /* 0x0003e4000c101904 */
.L_x_4:
[----:B------:R-:W-:Y:S05]  /*0280*/  BSYNC.RECONVERGENT B0 ;  /* 0x0000000000007941 */ /* 0x000fea0003800200 */
.L_x_3:
[----:B------:R-:W-:Y:S06]  /*0290*/  BAR.SYNC.DEFER_BLOCKING 0x0 ;  /* 0x0000000000007b1d */ /* 0x000fec0000010000 */
[----:B------:R-:W-:Y:S04]  /*02a0*/  BSSY.RECONVERGENT B0, `(.L_x_5) ;  /* 0x0000007000007945 */ /* 0x000fe80003800200 */
[----:B------:R-:W-:Y:S05]  /*02b0*/  @!P0 BRA `(.L_x_6) ;  /* 0x0000000000148947 */ /* 0x000fea0003800000 */
[----:B01----:R-:W2:Y:S04]  /*02c0*/  LDG.E R7, desc[UR4][R4.64] ;  /* 0x0000000404077981 */ /* 0x003ea8000c1e1900 */
[----:B------:R-:W2:Y:S02]  /*02d0*/  LDG.E R8, desc[UR4][R4.64+0x4] ;  /* 0x0000040404087981 */ /* 0x000ea4000c1e1900 */
[----:B--2---:R-:W-:-:S13]  /*02e0*/  ISETP.GT.AND P2, PT, R7, R8, PT ;  /* 0x000000080700720c */ /* 0x004fda0003f44270 */
[----:B------:R2:W-:Y:S04]  /*02f0*/  @P2 STG.E desc[UR4][R4.64], R8 ;  /* 0x0000000804002986 */ /* 0x0005e8000c101904 */
[----:B------:R2:W-:Y:S02]  /*0300*/  @P2 STG.E desc[UR4][R4.64+0x4], R7 ;  /* 0x0000040704002986 */ /* 0x0005e4000c101904 */
.L_x_6:
[----:B------:R-:W-:Y:S05]  /*0310*/  BSYNC.RECONVERGENT B0 ;  /* 0x0000000000007941 */ /* 0x000fea0003800200 */
.L_x_5:
[----:B------:R-:W-:Y:S01]  /*0320*/  VIADD R9, R9, 0x4 ;  /* 0x0000000409097836 */ /* 0x000fe20000000000 */
[----:B------:R-:W-:Y:S04]  /*0330*/  BAR.SYNC.DEFER_BLOCKING 0x0 ;  /* 0x0000000000007b1d */ /* 0x000fe80000010000 */
[----:B------:R-:W-:Y:S02]  /*0340*/  ISETP.NE.AND P3, PT, R9, RZ, PT ;  /* 0x000000ff0900720c */ /* 0x000fe40003f65270 */
[----:B------:R-:W-:Y:S04]  /*0350*/  BSSY.RECONVERGENT B0, `(.L_x_7) ;  /* 0x0000007000007945 */ /* 0x000fe80003800200 */
[----:B------:R-:W-:Y:S07]  /*0360*/  @!P1 BRA `(.L_x_8) ;  /* 0x0000000000149947 */ /* 0x000fee0003800000 */
[----:B012---:R-:W2:Y:S04]  /*0370*/  LDG.E R7, desc[UR4][R2.64] ;  /* 0x0000000402077981 */ /* 0x007ea8000c1e1900 */
[----:B------:R-:W2:Y:S02]  /*0380*/  LDG.E R8, desc[UR4][R2.64+0x4] ;  /* 0x0000040402087981 */ /* 0x000ea4000c1e1900 */
[----:B--2---:R-:W-:-:S13]  /*0390*/  ISETP.GT.AND P2, PT, R7, R8, PT ;  /* 0x000000080700720c */ /* 0x004fda0003f44270 */
[----:B------:R3:W-:Y:S04]  /*03a0*/  @P2 STG.E desc[UR4][R2.64], R8 ;  /* 0x0000000802002986 */ /* 0x0007e8000c101904 */
[----:B------:R3:W-:Y:S02]  /*03b0*/  @P2 STG.E desc[UR4][R2.64+0x4], R7 ;  /* 0x0000040702002986 */ /* 0x0007e4000c101904 */
.L_x_8:
[----:B------:R-:W-:Y:S05]  /*03c0*/  BSYNC.RECONVERGENT B0 ;  /* 0x0000000000007941 */ /* 0x000fea0003800200 */
.L_x_7:
[----:B------:R-:W-:Y:S06]  /*03d0*/  BAR.SYNC.DEFER_BLOCKING 0x0 ;  /* 0x0000000000007b1d */ /* 0x000fec0000010000 */
[----:B------:R-:W-:Y:S05]  /*03e0*/  @P3 BRA `(.L_x_9) ;  /* 0xfffffffc00643947 */ /* 0x000fea000383ffff */
.L_x_0:
[----:B------:R-:W-:-:S13]  /*03f0*/  ISETP.NE.AND P2, PT, R0, RZ, PT ;  /* 0x000000ff0000720c */ /* 0x000fda0003f45270 */
[----:B------:R-:W-:Y:S05]  /*0400*/  @!P2 EXIT ;  /* 0x000000000000a94d */ /* 0x000fea0003800000 */
[----:B------:R-:W-:-:S07]  /*0410*/  IMAD.MOV R0, RZ, RZ, -R0 ;  /* 0x000000ffff007224 */ /* 0x000fce00078e0a00 */
.L_x_13:
[----:B0123--:R-:W-:Y:S01]  /*0420*/  LOP3.LUT R7, R6, 0x1, RZ, 0xc0, !PT ;  /* 0x0000000106077812 */ /* 0x00ffe200078ec0ff */
[----:B------:R-:W-:Y:S01]  /*0430*/  VIADD R0, R0, 0x1 ;  /* 0x0000000100007836 */ /* 0x000fe20000000000 */
[----:B------:R-:W-:Y:S02]  /*0440*/  BSSY.RECONVERGENT B0, `(.L_x_10) ;  /* 0x0000012000007945 */ /* 0x000fe40003800200 */
[----:B------:R-:W-:Y:S02]  /*0450*/  ISETP.NE.U32.AND P3, PT, R7, 0x1, PT ;  /* 0x000000010700780c */ /* 0x000fe40003f65070 */
[----:B------:R-:W-:-:S11]  /*0460*/  ISETP.NE.AND P2, PT, R0, RZ, PT ;  /* 0x000000ff0000720c */ /* 0x000fd60003f45270 */
[----:B------:R-:W-:Y:S05]  /*0470*/  @P3 BRA `(.L_x_11) ;  /* 0x0000000000203947 */ /* 0x000fea0003800000 */
[----:B------:R-:W-:Y:S05]  /*0480*/  @!P1 BRA `(.L_x_12) ;  /* 0x0000000000349947 */ /* 0x000fea0003800000 */
[----:B------:R-:W2:Y:S04]  /*0490*/  LDG.E R7, desc[UR4][R2.64] ;  /* 0x0000000402077981 */ /* 0x000ea8000c1e1900 */
[----:B------:R-:W2:Y:S02]  /*04a0*/  LDG.E R8, desc[UR4][R2.64+0x4] ;  /* 0x0000040402087981 */ /* 0x000ea4000c1e1900 */
[----:B--2---:R-:W-:-:S13]  /*04b0*/  ISETP.GT.AND P3, PT, R7, R8, PT ;  /* 0x000000080700720c */ /* 0x004fda0003f64270 */
[----:B------:R-:W-:Y:S05]  /*04c0*/  @!P3 BRA `(.L_x_12) ;  /* 0x000000000024b947 */ /* 0x000fea0003800000 */
[----:B------:R0:W-:Y:S04]  /*04d0*/  STG.E desc[UR4][R2.64], R8 ;  /* 0x0000000802007986 */ /* 0x0001e8000c101904 */
[----:B------:R0:W-:Y:S01]  /*04e0*/  STG.E desc[UR4][R2.64+0x4], R7 ;  /* 0x0000040702007986 */ /* 0x0001e2000c101904 */
[----:B------:R-:W-:Y:S05]  /*04f0*/  BRA `(.L_x_12) ;  /* 0x0000000000187947 */ /* 0x000fea0003800000 */
.L_x_11:
[----:B------:R-:W-:Y:S05]  /*0500*/  @!P0 BRA `(.L_x_12) ;  /* 0x0000000000148947 */ /* 0x000fea0003800000 */
[----:B------:R-:W2:Y:S04]  /*0510*/  LDG.E R7, desc[UR4][R4.64] ;  /* 0x0000000404077981 */ /* 0x000ea8000c1e1900 */
[----:B------:R-:W2:Y:S02]  /*0520*/  LDG.E R8, desc[UR4][R4.64+0x4] ;  /* 0x0000040404087981 */ /* 0x000ea4000c1e1900 */
[----:B--2---:R-:W-:-:S13]  /*0530*/  ISETP.GT.AND P3, PT, R7, R8, PT ;  /* 0x000000080700720c */ /* 0x004fda0003f64270 */
[----:B------:R1:W-:Y:S04]  /*0540*/  @P3 STG.E desc[UR4][R4.64], R8 ;  /* 0x0000000804003986 */ /* 0x0003e8000c101904 */
[----:B------:R1:W-:Y:S02]  /*0550*/  @P3 STG.E desc[UR4][R4.64+0x4], R7 ;  /* 0x0000040704003986 */ /* 0x0003e4000c101904 */
.L_x_12:
[----:B------:R-:W-:Y:S05]  /*0560*/  BSYNC.RECONVERGENT B0 ;  /* 0x0000000000007941 */ /* 0x000fea0003800200 */
.L_x_10:
[----:B------:R-:W-:Y:S01]  /*0570*/  BAR.SYNC.DEFER_BLOCKING 0x0 ;  /* 0x0000000000007b1d */ /* 0x000fe20000010000 */
[----:B------:R-:W-:-:S05]  /*0580*/  VIADD R6, R6, 0x1 ;  /* 0x0000000106067836 */ /* 0x000fca0000000000 */
[----:B------:R-:W-:Y:S05]  /*0590*/  @P2 BRA `(.L_x_13) ;  /* 0xfffffffc00a02947 */ /* 0x000fea000383ffff */
[----:B------:R-:W-:Y:S05]  /*05a0*/  EXIT ;  /* 0x000000000000794d */ /* 0x000fea0003800000 */
.L_x_14:
[----:B------:R-:W-:-:S00]  /*05b0*/  BRA `(.L_x_14) ;  /* 0xfffffffc00fc7947 */ /* 0x000fc0000383ffff */
[----:B------:R-:W-:-:S00]  /*05c0*/  NOP ;  /* 0x0000000000007918 */ /* 0x000fc00000000000 */
        /* <DEDUP_REMOVED lines=11> */
.L_x_15:


//--------------------- .nv.shared.reserved.0     --------------------------
	.section	.nv.shared.reserved.0,"aw",@nobits
	.weak		__nv_reservedSMEM_offset_0_alias
	.size		__nv_reservedSMEM_offset_0_alias, 0, 64
	.other		__nv_reservedSMEM_offset_0_alias,@"STO_CUDA_RESERVED_SHARED STV_DEFAULT"
__nv_reservedSMEM_offset_0_alias:
	.zero		0
	.zero		64


//--------------------- .nv.constant0._Z11oddevenSortPii --------------------------
	.section	.nv.constant0._Z11oddevenSortPii,"a",@progbits
	.sectionflags	@""
	.align	4
.nv.constant0._Z11oddevenSortPii:
	.zero		908


//--------------------- SYMBOLS --------------------------

	.type		.nv.reservedSmem.offset0,@object
	.size		.nv.reservedSmem.offset0,0x4
